//
// Generated by NVIDIA NVVM Compiler
//
// Compiler Build ID: CL-36424714
// Cuda compilation tools, release 13.0, V13.0.88
// Based on NVVM 20.0.0
//

.version 9.0
.target sm_100
.address_size 64

	// .globl	_Z14matrixMulTiledPfS_S_i
// _ZZ14matrixMulTiledPfS_S_iE5tileA has been demoted
// _ZZ14matrixMulTiledPfS_S_iE5tileB has been demoted
// _ZZ18transposeSharedMemPfS_iiE4tile has been demoted
// _ZZ15matrixVectorMulPfS_S_iE13shared_vector has been demoted

.visible .entry _Z14matrixMulTiledPfS_S_i(
	.param .u64 .ptr .align 1 _Z14matrixMulTiledPfS_S_i_param_0,
	.param .u64 .ptr .align 1 _Z14matrixMulTiledPfS_S_i_param_1,
	.param .u64 .ptr .align 1 _Z14matrixMulTiledPfS_S_i_param_2,
	.param .u32 _Z14matrixMulTiledPfS_S_i_param_3
)
{
	.reg .pred 	%p<10>;
	.reg .b32 	%r<42>;
	.reg .b32 	%f<63>;
	.reg .b64 	%rd<13>;
	// demoted variable
	.shared .align 4 .b8 _ZZ14matrixMulTiledPfS_S_iE5tileA[1024];
	// demoted variable
	.shared .align 4 .b8 _ZZ14matrixMulTiledPfS_S_iE5tileB[1024];
	ld.param.u64 	%rd4, [_Z14matrixMulTiledPfS_S_i_param_0];
	ld.param.u64 	%rd5, [_Z14matrixMulTiledPfS_S_i_param_1];
	ld.param.u64 	%rd6, [_Z14matrixMulTiledPfS_S_i_param_2];
	ld.param.u32 	%r24, [_Z14matrixMulTiledPfS_S_i_param_3];
	mov.u32 	%r25, %ctaid.x;
	mov.u32 	%r26, %ctaid.y;
	mov.u32 	%r37, %tid.x;
	mov.u32 	%r39, %tid.y;
	shl.b32 	%r27, %r26, 4;
	add.s32 	%r3, %r27, %r39;
	shl.b32 	%r4, %r25, 4;
	add.s32 	%r5, %r4, %r37;
	setp.lt.s32 	%p1, %r24, 1;
	mov.f32 	%f62, 0f00000000;
	@%p1 bra 	$L__BB0_7;
	add.s32 	%r28, %r24, 15;
	shr.u32 	%r29, %r28, 4;
	shl.b32 	%r30, %r39, 6;
	mov.u32 	%r31, _ZZ14matrixMulTiledPfS_S_iE5tileA;
	add.s32 	%r6, %r31, %r30;
	shl.b32 	%r32, %r37, 2;
	add.s32 	%r7, %r6, %r32;
	mov.u32 	%r33, _ZZ14matrixMulTiledPfS_S_iE5tileB;
	add.s32 	%r9, %r33, %r32;
	add.s32 	%r8, %r9, %r30;
	neg.s32 	%r41, %r29;
	mad.lo.s32 	%r34, %r39, %r24, %r37;
	add.s32 	%r40, %r34, %r4;
	shl.b32 	%r12, %r24, 4;
	mad.lo.s32 	%r38, %r24, %r3, %r37;
	cvta.to.global.u64 	%rd1, %rd4;
	cvta.to.global.u64 	%rd2, %rd5;
	mov.f32 	%f62, 0f00000000;
$L__BB0_2:
	setp.ge.u32 	%p2, %r3, %r24;
	mul.wide.s32 	%rd7, %r38, 4;
	add.s64 	%rd3, %rd1, %rd7;
	setp.ge.s32 	%p3, %r37, %r24;
	mov.f32 	%f60, 0f00000000;
	or.pred  	%p4, %p2, %p3;
	@%p4 bra 	$L__BB0_4;
	ld.global.f32 	%f60, [%rd3];
$L__BB0_4:
	setp.ge.u32 	%p5, %r5, %r24;
	st.shared.f32 	[%r7], %f60;
	setp.ge.s32 	%p6, %r39, %r24;
	mov.f32 	%f61, 0f00000000;
	or.pred  	%p7, %p6, %p5;
	@%p7 bra 	$L__BB0_6;
	mul.wide.u32 	%rd8, %r40, 4;
	add.s64 	%rd9, %rd2, %rd8;
	ld.global.f32 	%f61, [%rd9];
$L__BB0_6:
	st.shared.f32 	[%r8], %f61;
	bar.sync 	0;
	ld.shared.f32 	%f12, [%r6];
	ld.shared.f32 	%f13, [%r9];
	fma.rn.f32 	%f14, %f12, %f13, %f62;
	ld.shared.f32 	%f15, [%r6+4];
	ld.shared.f32 	%f16, [%r9+64];
	fma.rn.f32 	%f17, %f15, %f16, %f14;
	ld.shared.f32 	%f18, [%r6+8];
	ld.shared.f32 	%f19, [%r9+128];
	fma.rn.f32 	%f20, %f18, %f19, %f17;
	ld.shared.f32 	%f21, [%r6+12];
	ld.shared.f32 	%f22, [%r9+192];
	fma.rn.f32 	%f23, %f21, %f22, %f20;
	ld.shared.f32 	%f24, [%r6+16];
	ld.shared.f32 	%f25, [%r9+256];
	fma.rn.f32 	%f26, %f24, %f25, %f23;
	ld.shared.f32 	%f27, [%r6+20];
	ld.shared.f32 	%f28, [%r9+320];
	fma.rn.f32 	%f29, %f27, %f28, %f26;
	ld.shared.f32 	%f30, [%r6+24];
	ld.shared.f32 	%f31, [%r9+384];
	fma.rn.f32 	%f32, %f30, %f31, %f29;
	ld.shared.f32 	%f33, [%r6+28];
	ld.shared.f32 	%f34, [%r9+448];
	fma.rn.f32 	%f35, %f33, %f34, %f32;
	ld.shared.f32 	%f36, [%r6+32];
	ld.shared.f32 	%f37, [%r9+512];
	fma.rn.f32 	%f38, %f36, %f37, %f35;
	ld.shared.f32 	%f39, [%r6+36];
	ld.shared.f32 	%f40, [%r9+576];
	fma.rn.f32 	%f41, %f39, %f40, %f38;
	ld.shared.f32 	%f42, [%r6+40];
	ld.shared.f32 	%f43, [%r9+640];
	fma.rn.f32 	%f44, %f42, %f43, %f41;
	ld.shared.f32 	%f45, [%r6+44];
	ld.shared.f32 	%f46, [%r9+704];
	fma.rn.f32 	%f47, %f45, %f46, %f44;
	ld.shared.f32 	%f48, [%r6+48];
	ld.shared.f32 	%f49, [%r9+768];
	fma.rn.f32 	%f50, %f48, %f49, %f47;
	ld.shared.f32 	%f51, [%r6+52];
	ld.shared.f32 	%f52, [%r9+832];
	fma.rn.f32 	%f53, %f51, %f52, %f50;
	ld.shared.f32 	%f54, [%r6+56];
	ld.shared.f32 	%f55, [%r9+896];
	fma.rn.f32 	%f56, %f54, %f55, %f53;
	ld.shared.f32 	%f57, [%r6+60];
	ld.shared.f32 	%f58, [%r9+960];
	fma.rn.f32 	%f62, %f57, %f58, %f56;
	bar.sync 	0;
	add.s32 	%r41, %r41, 1;
	setp.ne.s32 	%p8, %r41, 0;
	add.s32 	%r40, %r40, %r12;
	add.s32 	%r39, %r39, 16;
	add.s32 	%r38, %r38, 16;
	add.s32 	%r37, %r37, 16;
	@%p8 bra 	$L__BB0_2;
$L__BB0_7:
	max.s32 	%r35, %r3, %r5;
	setp.ge.s32 	%p9, %r35, %r24;
	@%p9 bra 	$L__BB0_9;
	mad.lo.s32 	%r36, %r24, %r3, %r5;
	cvta.to.global.u64 	%rd10, %rd6;
	mul.wide.u32 	%rd11, %r36, 4;
	add.s64 	%rd12, %rd10, %rd11;
	st.global.f32 	[%rd12], %f62;
$L__BB0_9:
	ret;

}
	// .globl	_Z18transposeSharedMemPfS_ii
.visible .entry _Z18transposeSharedMemPfS_ii(
	.param .u64 .ptr .align 1 _Z18transposeSharedMemPfS_ii_param_0,
	.param .u64 .ptr .align 1 _Z18transposeSharedMemPfS_ii_param_1,
	.param .u32 _Z18transposeSharedMemPfS_ii_param_2,
	.param .u32 _Z18transposeSharedMemPfS_ii_param_3
)
{
	.reg .pred 	%p<7>;
	.reg .b32 	%r<25>;
	.reg .b32 	%f<3>;
	.reg .b64 	%rd<9>;
	// demoted variable
	.shared .align 4 .b8 _ZZ18transposeSharedMemPfS_iiE4tile[1088];
	ld.param.u64 	%rd1, [_Z18transposeSharedMemPfS_ii_param_0];
	ld.param.u64 	%rd2, [_Z18transposeSharedMemPfS_ii_param_1];
	ld.param.u32 	%r9, [_Z18transposeSharedMemPfS_ii_param_2];
	ld.param.u32 	%r11, [_Z18transposeSharedMemPfS_ii_param_3];
	mov.u32 	%r12, %ctaid.x;
	shl.b32 	%r1, %r12, 4;
	mov.u32 	%r2, %tid.x;
	add.s32 	%r3, %r1, %r2;
	mov.u32 	%r13, %ctaid.y;
	shl.b32 	%r4, %r13, 4;
	mov.u32 	%r5, %tid.y;
	add.s32 	%r14, %r4, %r5;
	setp.ge.s32 	%p1, %r3, %r9;
	setp.ge.s32 	%p2, %r14, %r11;
	or.pred  	%p3, %p1, %p2;
	@%p3 bra 	$L__BB1_2;
	cvta.to.global.u64 	%rd3, %rd1;
	mad.lo.s32 	%r15, %r9, %r14, %r3;
	mul.wide.s32 	%rd4, %r15, 4;
	add.s64 	%rd5, %rd3, %rd4;
	ld.global.f32 	%f1, [%rd5];
	mov.u32 	%r16, _ZZ18transposeSharedMemPfS_iiE4tile;
	mad.lo.s32 	%r17, %r5, 68, %r16;
	shl.b32 	%r18, %r2, 2;
	add.s32 	%r19, %r17, %r18;
	st.shared.f32 	[%r19], %f1;
$L__BB1_2:
	bar.sync 	0;
	add.s32 	%r7, %r4, %r2;
	add.s32 	%r8, %r1, %r5;
	setp.ge.s32 	%p4, %r7, %r11;
	setp.ge.s32 	%p5, %r8, %r9;
	or.pred  	%p6, %p5, %p4;
	@%p6 bra 	$L__BB1_4;
	mov.u32 	%r20, _ZZ18transposeSharedMemPfS_iiE4tile;
	mad.lo.s32 	%r21, %r2, 68, %r20;
	shl.b32 	%r22, %r5, 2;
	add.s32 	%r23, %r21, %r22;
	ld.shared.f32 	%f2, [%r23];
	mad.lo.s32 	%r24, %r11, %r8, %r7;
	cvta.to.global.u64 	%rd6, %rd2;
	mul.wide.s32 	%rd7, %r24, 4;
	add.s64 	%rd8, %rd6, %rd7;
	st.global.f32 	[%rd8], %f2;
$L__BB1_4:
	ret;

}
	// .globl	_Z15matrixVectorMulPfS_S_i
.visible .entry _Z15matrixVectorMulPfS_S_i(
	.param .u64 .ptr .align 1 _Z15matrixVectorMulPfS_S_i_param_0,
	.param .u64 .ptr .align 1 _Z15matrixVectorMulPfS_S_i_param_1,
	.param .u64 .ptr .align 1 _Z15matrixVectorMulPfS_S_i_param_2,
	.param .u32 _Z15matrixVectorMulPfS_S_i_param_3
)
{
	.reg .pred 	%p<12>;
	.reg .b32 	%r<32>;
	.reg .b32 	%f<20>;
	.reg .b64 	%rd<13>;
	// demoted variable
	.shared .align 4 .b8 _ZZ15matrixVectorMulPfS_S_iE13shared_vector[1024];
	ld.param.u64 	%rd3, [_Z15matrixVectorMulPfS_S_i_param_0];
	ld.param.u64 	%rd4, [_Z15matrixVectorMulPfS_S_i_param_1];
	ld.param.u64 	%rd5, [_Z15matrixVectorMulPfS_S_i_param_2];
	ld.param.u32 	%r19, [_Z15matrixVectorMulPfS_S_i_param_3];
	mov.u32 	%r1, %ctaid.x;
	mov.u32 	%r2, %tid.x;
	setp.lt.s32 	%p1, %r19, 1;
	mov.f32 	%f17, 0f00000000;
	@%p1 bra 	$L__BB2_10;
	add.s32 	%r21, %r19, 255;
	shr.u32 	%r3, %r21, 8;
	shl.b32 	%r22, %r2, 2;
	mov.u32 	%r23, _ZZ15matrixVectorMulPfS_S_iE13shared_vector;
	add.s32 	%r4, %r23, %r22;
	mul.lo.s32 	%r5, %r19, %r1;
	cvta.to.global.u64 	%rd1, %rd4;
	cvta.to.global.u64 	%rd2, %rd3;
	mov.f32 	%f17, 0f00000000;
	mov.b32 	%r27, 0;
$L__BB2_2:
	shl.b32 	%r30, %r27, 8;
	add.s32 	%r8, %r30, %r2;
	setp.ge.s32 	%p2, %r8, %r19;
	mov.f32 	%f15, 0f00000000;
	@%p2 bra 	$L__BB2_4;
	mul.wide.u32 	%rd6, %r8, 4;
	add.s64 	%rd7, %rd1, %rd6;
	ld.global.f32 	%f15, [%rd7];
$L__BB2_4:
	st.shared.f32 	[%r4], %f15;
	barrier.sync 	0;
	setp.ge.s32 	%p3, %r30, %r19;
	@%p3 bra 	$L__BB2_9;
	add.s32 	%r28, %r30, %r5;
	mov.b32 	%r31, 1;
	mov.u32 	%r29, %r23;
$L__BB2_6:
	setp.ge.u32 	%p4, %r1, %r19;
	@%p4 bra 	$L__BB2_8;
	mul.wide.u32 	%rd8, %r28, 4;
	add.s64 	%rd9, %rd2, %rd8;
	ld.global.f32 	%f12, [%rd9];
	ld.shared.f32 	%f13, [%r29];
	fma.rn.f32 	%f17, %f12, %f13, %f17;
$L__BB2_8:
	add.s32 	%r26, %r31, -1;
	setp.lt.u32 	%p5, %r26, 255;
	add.s32 	%r30, %r30, 1;
	setp.lt.s32 	%p6, %r30, %r19;
	and.pred  	%p7, %p5, %p6;
	add.s32 	%r31, %r31, 1;
	add.s32 	%r29, %r29, 4;
	add.s32 	%r28, %r28, 1;
	@%p7 bra 	$L__BB2_6;
$L__BB2_9:
	barrier.sync 	0;
	add.s32 	%r27, %r27, 1;
	setp.ne.s32 	%p8, %r27, %r3;
	@%p8 bra 	$L__BB2_2;
$L__BB2_10:
	setp.ne.s32 	%p9, %r2, 0;
	setp.ge.s32 	%p10, %r1, %r19;
	or.pred  	%p11, %p9, %p10;
	@%p11 bra 	$L__BB2_12;
	cvta.to.global.u64 	%rd10, %rd5;
	mul.wide.u32 	%rd11, %r1, 4;
	add.s64 	%rd12, %rd10, %rd11;
	st.global.f32 	[%rd12], %f17;
$L__BB2_12:
	ret;

}


// ===== COMPILED SASS (sm_100) =====

	.target	sm_100

	.elftype	@"ET_EXEC"


//--------------------- .note.nv.tkinfo           --------------------------
	.section	.note.nv.tkinfo,"",@"SHT_NOTE"
	.sectionflags	@"SHF_NOTE_NV_TKINFO"
	.tkinfo
        /*0018*/ 	.word	0x00000002
        /*0030*/ 	.string	""
        /*0030*/ 	.string	"ptxas"
        /*0030*/ 	.string	"Cuda compilation tools, release 13.0, V13.0.88"
        /*0030*/ 	.string	"Build cuda_13.0.r13.0/compiler.36424714_0"
        /*0030*/ 	.string	"-arch sm_100 -m 64 "



//--------------------- .note.nv.cuinfo           --------------------------
	.section	.note.nv.cuinfo,"",@"SHT_NOTE"
	.sectionflags	@"SHF_NOTE_NV_CUINFO"
        /*0018*/ 	.short	0x0002
        /*001a*/ 	.short	0x0064
        /*001c*/ 	.short	0x0082
	.zero		2


//--------------------- .nv.info                  --------------------------
	.section	.nv.info,"",@"SHT_CUDA_INFO"
	.align	4


	//----- nvinfo : EIATTR_REGCOUNT
	.align		4
        /*0000*/ 	.byte	0x04, 0x2f
        /*0002*/ 	.short	(.L_1 - .L_0)
	.align		4
.L_0:
        /*0004*/ 	.word	index@(_Z14matrixMulTiledPfS_S_i)
        /*0008*/ 	.word	0x00000020


	//----- nvinfo : EIATTR_FRAME_SIZE
	.align		4
.L_1:
        /*000c*/ 	.byte	0x04, 0x11
        /*000e*/ 	.short	(.L_3 - .L_2)
	.align		4
.L_2:
        /*0010*/ 	.word	index@(_Z14matrixMulTiledPfS_S_i)
        /*0014*/ 	.word	0x00000000


	//----- nvinfo : EIATTR_REGCOUNT
	.align		4
.L_3:
        /*0018*/ 	.byte	0x04, 0x2f
        /*001a*/ 	.short	(.L_5 - .L_4)
	.align		4
.L_4:
        /*001c*/ 	.word	index@(_Z18transposeSharedMemPfS_ii)
        /*0020*/ 	.word	0x0000000c


	//----- nvinfo : EIATTR_FRAME_SIZE
	.align		4
.L_5:
        /*0024*/ 	.byte	0x04, 0x11
        /*0026*/ 	.short	(.L_7 - .L_6)
	.align		4
.L_6:
        /*0028*/ 	.word	index@(_Z18transposeSharedMemPfS_ii)
        /*002c*/ 	.word	0x00000000


	//----- nvinfo : EIATTR_REGCOUNT
	.align		4
.L_7:
        /*0030*/ 	.byte	0x04, 0x2f
        /*0032*/ 	.short	(.L_9 - .L_8)
	.align		4
.L_8:
        /*0034*/ 	.word	index@(_Z15matrixVectorMulPfS_S_i)
        /*0038*/ 	.word	0x00000010


	//----- nvinfo : EIATTR_FRAME_SIZE
	.align		4
.L_9:
        /*003c*/ 	.byte	0x04, 0x11
        /*003e*/ 	.short	(.L_11 - .L_10)
	.align		4
.L_10:
        /*0040*/ 	.word	index@(_Z15matrixVectorMulPfS_S_i)
        /*0044*/ 	.word	0x00000000


	//----- nvinfo : EIATTR_MIN_STACK_SIZE
	.align		4
.L_11:
        /*0048*/ 	.byte	0x04, 0x12
        /*004a*/ 	.short	(.L_13 - .L_12)
	.align		4
.L_12:
        /*004c*/ 	.word	index@(_Z15matrixVectorMulPfS_S_i)
        /*0050*/ 	.word	0x00000000


	//----- nvinfo : EIATTR_MIN_STACK_SIZE
	.align		4
.L_13:
        /*0054*/ 	.byte	0x04, 0x12
        /*0056*/ 	.short	(.L_15 - .L_14)
	.align		4
.L_14:
        /*0058*/ 	.word	index@(_Z18transposeSharedMemPfS_ii)
        /*005c*/ 	.word	0x00000000


	//----- nvinfo : EIATTR_MIN_STACK_SIZE
	.align		4
.L_15:
        /*0060*/ 	.byte	0x04, 0x12
        /*0062*/ 	.short	(.L_17 - .L_16)
	.align		4
.L_16:
        /*0064*/ 	.word	index@(_Z14matrixMulTiledPfS_S_i)
        /*0068*/ 	.word	0x00000000
.L_17:


//--------------------- .nv.compat                --------------------------
	.section	.nv.compat,"",@"SHT_CUDA_COMPAT_INFO"
	.align	4
        /*0000*/ 	.byte	0x02, 0x09, 0x00, 0x00, 0x02, 0x02, 0x01, 0x00, 0x02, 0x05, 0x05, 0x00, 0x03, 0x07, 0x01, 0x01
        /*0010*/ 	.byte	0x02, 0x03, 0x00, 0x00, 0x02, 0x06, 0x01, 0x00, 0x04, 0x0b, 0x08, 0x00, 0x09, 0x00, 0x00, 0x00
        /*0020*/ 	.byte	0x00, 0x00, 0x00, 0x00


//--------------------- .nv.info._Z15matrixVectorMulPfS_S_i --------------------------
	.section	.nv.info._Z15matrixVectorMulPfS_S_i,"",@"SHT_CUDA_INFO"
	.sectionflags	@""
	.align	4


	//----- nvinfo : EIATTR_CUDA_API_VERSION
	.align		4
        /*0000*/ 	.byte	0x04, 0x37
        /*0002*/ 	.short	(.L_19 - .L_18)
.L_18:
        /*0004*/ 	.word	0x00000082


	//----- nvinfo : EIATTR_KPARAM_INFO
	.align		4
.L_19:
        /*0008*/ 	.byte	0x04, 0x17
        /*000a*/ 	.short	(.L_21 - .L_20)
.L_20:
        /*000c*/ 	.word	0x00000000
        /*0010*/ 	.short	0x0003
        /*0012*/ 	.short	0x0018
        /*0014*/ 	.byte	0x00, 0xf0, 0x11, 0x00


	//----- nvinfo : EIATTR_KPARAM_INFO
	.align		4
.L_21:
        /*0018*/ 	.byte	0x04, 0x17
        /*001a*/ 	.short	(.L_23 - .L_22)
.L_22:
        /*001c*/ 	.word	0x00000000
        /*0020*/ 	.short	0x0002
        /*0022*/ 	.short	0x0010
        /*0024*/ 	.byte	0x00, 0xf5, 0x21, 0x00


	//----- nvinfo : EIATTR_KPARAM_INFO
	.align		4
.L_23:
        /*0028*/ 	.byte	0x04, 0x17
        /*002a*/ 	.short	(.L_25 - .L_24)
.L_24:
        /*002c*/ 	.word	0x00000000
        /*0030*/ 	.short	0x0001
        /*0032*/ 	.short	0x0008
        /*0034*/ 	.byte	0x00, 0xf5, 0x21, 0x00


	//----- nvinfo : EIATTR_KPARAM_INFO
	.align		4
.L_25:
        /*0038*/ 	.byte	0x04, 0x17
        /*003a*/ 	.short	(.L_27 - .L_26)
.L_26:
        /*003c*/ 	.word	0x00000000
        /*0040*/ 	.short	0x0000
        /*0042*/ 	.short	0x0000
        /*0044*/ 	.byte	0x00, 0xf5, 0x21, 0x00


	//----- nvinfo : EIATTR_SPARSE_MMA_MASK
	.align		4
.L_27:
        /*0048*/ 	.byte	0x03, 0x50
        /*004a*/ 	.short	0x0000


	//----- nvinfo : EIATTR_MAXREG_COUNT
	.align		4
        /*004c*/ 	.byte	0x03, 0x1b
        /*004e*/ 	.short	0x00ff


	//----- nvinfo : EIATTR_NUM_BARRIERS
	.align		4
        /*0050*/ 	.byte	0x02, 0x4c
        /*0052*/ 	.byte	0x01
	.zero		1


	//----- nvinfo : EIATTR_MERCURY_ISA_VERSION
	.align		4
        /*0054*/ 	.byte	0x03, 0x5f
        /*0056*/ 	.short	0x0101


	//----- nvinfo : EIATTR_COOP_GROUP_MASK_REGIDS
	.align		4
        /*0058*/ 	.byte	0x04, 0x29
        /*005a*/ 	.short	(.L_29 - .L_28)


	//   ....[0]....
.L_28:
        /*005c*/ 	.word	0xffffffff


	//   ....[1]....
        /*0060*/ 	.word	0xffffffff


	//----- nvinfo : EIATTR_COOP_GROUP_INSTR_OFFSETS
	.align		4
.L_29:
        /*0064*/ 	.byte	0x04, 0x28
        /*0066*/ 	.short	(.L_31 - .L_30)


	//   ....[0]....
.L_30:
        /*0068*/ 	.word	0x000001d0


	//   ....[1]....
        /*006c*/ 	.word	0x00000330


	//----- nvinfo : EIATTR_VRC_CTA_INIT_COUNT
	.align		4
.L_31:
        /*0070*/ 	.byte	0x02, 0x4a
	.zero		1
	.zero		1


	//----- nvinfo : EIATTR_EXIT_INSTR_OFFSETS
	.align		4
        /*0074*/ 	.byte	0x04, 0x1c
        /*0076*/ 	.short	(.L_33 - .L_32)


	//   ....[0]....
.L_32:
        /*0078*/ 	.word	0x00000370


	//   ....[1]....
        /*007c*/ 	.word	0x000003b0


	//----- nvinfo : EIATTR_CRS_STACK_SIZE
	.align		4
.L_33:
        /*0080*/ 	.byte	0x04, 0x1e
        /*0082*/ 	.short	(.L_35 - .L_34)
.L_34:
        /*0084*/ 	.word	0x00000000


	//----- nvinfo : EIATTR_CBANK_PARAM_SIZE
	.align		4
.L_35:
        /*0088*/ 	.byte	0x03, 0x19
        /*008a*/ 	.short	0x001c


	//----- nvinfo : EIATTR_PARAM_CBANK
	.align		4
        /*008c*/ 	.byte	0x04, 0x0a
        /*008e*/ 	.short	(.L_37 - .L_36)
	.align		4
.L_36:
        /*0090*/ 	.word	index@(.nv.constant0._Z15matrixVectorMulPfS_S_i)
        /*0094*/ 	.short	0x0380
        /*0096*/ 	.short	0x001c


	//----- nvinfo : EIATTR_SW_WAR
	.align		4
.L_37:
        /*0098*/ 	.byte	0x04, 0x36
        /*009a*/ 	.short	(.L_39 - .L_38)
.L_38:
        /*009c*/ 	.word	0x00000008
.L_39:


//--------------------- .nv.info._Z18transposeSharedMemPfS_ii --------------------------
	.section	.nv.info._Z18transposeSharedMemPfS_ii,"",@"SHT_CUDA_INFO"
	.sectionflags	@""
	.align	4


	//----- nvinfo : EIATTR_CUDA_API_VERSION
	.align		4
        /*0000*/ 	.byte	0x04, 0x37
        /*0002*/ 	.short	(.L_41 - .L_40)
.L_40:
        /*0004*/ 	.word	0x00000082


	//----- nvinfo : EIATTR_KPARAM_INFO
	.align		4
.L_41:
        /*0008*/ 	.byte	0x04, 0x17
        /*000a*/ 	.short	(.L_43 - .L_42)
.L_42:
        /*000c*/ 	.word	0x00000000
        /*0010*/ 	.short	0x0003
        /*0012*/ 	.short	0x0014
        /*0014*/ 	.byte	0x00, 0xf0, 0x11, 0x00


	//----- nvinfo : EIATTR_KPARAM_INFO
	.align		4
.L_43:
        /*0018*/ 	.byte	0x04, 0x17
        /*001a*/ 	.short	(.L_45 - .L_44)
.L_44:
        /*001c*/ 	.word	0x00000000
        /*0020*/ 	.short	0x0002
        /*0022*/ 	.short	0x0010
        /*0024*/ 	.byte	0x00, 0xf0, 0x11, 0x00


	//----- nvinfo : EIATTR_KPARAM_INFO
	.align		4
.L_45:
        /*0028*/ 	.byte	0x04, 0x17
        /*002a*/ 	.short	(.L_47 - .L_46)
.L_46:
        /*002c*/ 	.word	0x00000000
        /*0030*/ 	.short	0x0001
        /*0032*/ 	.short	0x0008
        /*0034*/ 	.byte	0x00, 0xf5, 0x21, 0x00


	//----- nvinfo : EIATTR_KPARAM_INFO
	.align		4
.L_47:
        /*0038*/ 	.byte	0x04, 0x17
        /*003a*/ 	.short	(.L_49 - .L_48)
.L_48:
        /*003c*/ 	.word	0x00000000
        /*0040*/ 	.short	0x0000
        /*0042*/ 	.short	0x0000
        /*0044*/ 	.byte	0x00, 0xf5, 0x21, 0x00


	//----- nvinfo : EIATTR_SPARSE_MMA_MASK
	.align		4
.L_49:
        /*0048*/ 	.byte	0x03, 0x50
        /*004a*/ 	.short	0x0000


	//----- nvinfo : EIATTR_MAXREG_COUNT
	.align		4
        /*004c*/ 	.byte	0x03, 0x1b
        /*004e*/ 	.short	0x00ff


	//----- nvinfo : EIATTR_NUM_BARRIERS
	.align		4
        /*0050*/ 	.byte	0x02, 0x4c
        /*0052*/ 	.byte	0x01
	.zero		1


	//----- nvinfo : EIATTR_MERCURY_ISA_VERSION
	.align		4
        /*0054*/ 	.byte	0x03, 0x5f
        /*0056*/ 	.short	0x0101


	//----- nvinfo : EIATTR_VRC_CTA_INIT_COUNT
	.align		4
        /*0058*/ 	.byte	0x02, 0x4a
	.zero		1
	.zero		1


	//----- nvinfo : EIATTR_EXIT_INSTR_OFFSETS
	.align		4
        /*005c*/ 	.byte	0x04, 0x1c
        /*005e*/ 	.short	(.L_51 - .L_50)


	//   ....[0]....
.L_50:
        /*0060*/ 	.word	0x000001a0


	//   ....[1]....
        /*0064*/ 	.word	0x00000250


	//----- nvinfo : EIATTR_CBANK_PARAM_SIZE
	.align		4
.L_51:
        /*0068*/ 	.byte	0x03, 0x19
        /*006a*/ 	.short	0x0018


	//----- nvinfo : EIATTR_PARAM_CBANK
	.align		4
        /*006c*/ 	.byte	0x04, 0x0a
        /*006e*/ 	.short	(.L_53 - .L_52)
	.align		4
.L_52:
        /*0070*/ 	.word	index@(.nv.constant0._Z18transposeSharedMemPfS_ii)
        /*0074*/ 	.short	0x0380
        /*0076*/ 	.short	0x0018


	//----- nvinfo : EIATTR_SW_WAR
	.align		4
.L_53:
        /*0078*/ 	.byte	0x04, 0x36
        /*007a*/ 	.short	(.L_55 - .L_54)
.L_54:
        /*007c*/ 	.word	0x00000008
.L_55:


//--------------------- .nv.info._Z14matrixMulTiledPfS_S_i --------------------------
	.section	.nv.info._Z14matrixMulTiledPfS_S_i,"",@"SHT_CUDA_INFO"
	.sectionflags	@""
	.align	4


	//----- nvinfo : EIATTR_CUDA_API_VERSION
	.align		4
        /*0000*/ 	.byte	0x04, 0x37
        /*0002*/ 	.short	(.L_57 - .L_56)
.L_56:
        /*0004*/ 	.word	0x00000082


	//----- nvinfo : EIATTR_KPARAM_INFO
	.align		4
.L_57:
        /*0008*/ 	.byte	0x04, 0x17
        /*000a*/ 	.short	(.L_59 - .L_58)
.L_58:
        /*000c*/ 	.word	0x00000000
        /*0010*/ 	.short	0x0003
        /*0012*/ 	.short	0x0018
        /*0014*/ 	.byte	0x00, 0xf0, 0x11, 0x00


	//----- nvinfo : EIATTR_KPARAM_INFO
	.align		4
.L_59:
        /*0018*/ 	.byte	0x04, 0x17
        /*001a*/ 	.short	(.L_61 - .L_60)
.L_60:
        /*001c*/ 	.word	0x00000000
        /*0020*/ 	.short	0x0002
        /*0022*/ 	.short	0x0010
        /*0024*/ 	.byte	0x00, 0xf5, 0x21, 0x00


	//----- nvinfo : EIATTR_KPARAM_INFO
	.align		4
.L_61:
        /*0028*/ 	.byte	0x04, 0x17
        /*002a*/ 	.short	(.L_63 - .L_62)
.L_62:
        /*002c*/ 	.word	0x00000000
        /*0030*/ 	.short	0x0001
        /*0032*/ 	.short	0x0008
        /*0034*/ 	.byte	0x00, 0xf5, 0x21, 0x00


	//----- nvinfo : EIATTR_KPARAM_INFO
	.align		4
.L_63:
        /*0038*/ 	.byte	0x04, 0x17
        /*003a*/ 	.short	(.L_65 - .L_64)
.L_64:
        /*003c*/ 	.word	0x00000000
        /*0040*/ 	.short	0x0000
        /*0042*/ 	.short	0x0000
        /*0044*/ 	.byte	0x00, 0xf5, 0x21, 0x00


	//----- nvinfo : EIATTR_SPARSE_MMA_MASK
	.align		4
.L_65:
        /*0048*/ 	.byte	0x03, 0x50
        /*004a*/ 	.short	0x0000


	//----- nvinfo : EIATTR_MAXREG_COUNT
	.align		4
        /*004c*/ 	.byte	0x03, 0x1b
        /*004e*/ 	.short	0x00ff


	//----- nvinfo : EIATTR_NUM_BARRIERS
	.align		4
        /*0050*/ 	.byte	0x02, 0x4c
        /*0052*/ 	.byte	0x01
	.zero		1


	//----- nvinfo : EIATTR_MERCURY_ISA_VERSION
	.align		4
        /*0054*/ 	.byte	0x03, 0x5f
        /*0056*/ 	.short	0x0101


	//----- nvinfo : EIATTR_VRC_CTA_INIT_COUNT
	.align		4
        /*0058*/ 	.byte	0x02, 0x4a
	.zero		1
	.zero		1


	//----- nvinfo : EIATTR_EXIT_INSTR_OFFSETS
	.align		4
        /*005c*/ 	.byte	0x04, 0x1c
        /*005e*/ 	.short	(.L_67 - .L_66)


	//   ....[0]....
.L_66:
        /*0060*/ 	.word	0x000005c0


	//   ....[1]....
        /*0064*/ 	.word	0x00000610


	//----- nvinfo : EIATTR_CBANK_PARAM_SIZE
	.align		4
.L_67:
        /*0068*/ 	.byte	0x03, 0x19
        /*006a*/ 	.short	0x001c


	//----- nvinfo : EIATTR_PARAM_CBANK
	.align		4
        /*006c*/ 	.byte	0x04, 0x0a
        /*006e*/ 	.short	(.L_69 - .L_68)
	.align		4
.L_68:
        /*0070*/ 	.word	index@(.nv.constant0._Z14matrixMulTiledPfS_S_i)
        /*0074*/ 	.short	0x0380
        /*0076*/ 	.short	0x001c


	//----- nvinfo : EIATTR_SW_WAR
	.align		4
.L_69:
        /*0078*/ 	.byte	0x04, 0x36
        /*007a*/ 	.short	(.L_71 - .L_70)
.L_70:
        /*007c*/ 	.word	0x00000008
.L_71:


//--------------------- .nv.callgraph             --------------------------
	.section	.nv.callgraph,"",@"SHT_CUDA_CALLGRAPH"
	.align	4
	.sectionentsize	8
	.align		4
        /*0000*/ 	.word	0x00000000
	.align		4
        /*0004*/ 	.word	0xffffffff
	.align		4
        /*0008*/ 	.word	0x00000000
	.align		4
        /*000c*/ 	.word	0xfffffffe
	.align		4
        /*0010*/ 	.word	0x00000000
	.align		4
        /*0014*/ 	.word	0xfffffffd
	.align		4
        /*0018*/ 	.word	0x00000000
	.align		4
        /*001c*/ 	.word	0xfffffffc


//--------------------- .text._Z15matrixVectorMulPfS_S_i --------------------------
	.section	.text._Z15matrixVectorMulPfS_S_i,"ax",@progbits
	.align	128
        .global         _Z15matrixVectorMulPfS_S_i
        .type           _Z15matrixVectorMulPfS_S_i,@function
        .size           _Z15matrixVectorMulPfS_S_i,(.L_x_11 - _Z15matrixVectorMulPfS_S_i)
        .other          _Z15matrixVectorMulPfS_S_i,@"STO_CUDA_ENTRY STV_DEFAULT"
_Z15matrixVectorMulPfS_S_i:
.text._Z15matrixVectorMulPfS_S_i:
[----:B------:R-:W-:Y:S01]  /*0000*/  LDC R1, c[0x0][0x37c] ;  /* 0x0000df00ff017b82 */ /* 0x000fe20000000800 */
[----:B------:R-:W0:Y:S01]  /*0010*/  LDCU UR7, c[0x0][0x398] ;  /* 0x00007300ff0777ac */ /* 0x000e220008000800 */
[----:B------:R-:W1:Y:S01]  /*0020*/  S2R R11, SR_CTAID.X ;  /* 0x00000000000b7919 */ /* 0x000e620000002500 */
[----:B------:R-:W-:Y:S01]  /*0030*/  IMAD.MOV.U32 R5, RZ, RZ, RZ ;  /* 0x000000ffff057224 */ /* 0x000fe200078e00ff */
[----:B------:R-:W2:Y:S01]  /*0040*/  LDCU.64 UR10, c[0x0][0x358] ;  /* 0x00006b00ff0a77ac */ /* 0x000ea20008000a00 */
[----:B------:R-:W3:Y:S01]  /*0050*/  S2R R13, SR_TID.X ;  /* 0x00000000000d7919 */ /* 0x000ee20000002100 */
[----:B0-----:R-:W-:-:S09]  /*0060*/  UISETP.GE.AND UP0, UPT, UR7, 0x1, UPT ;  /* 0x000000010700788c */ /* 0x001fd2000bf06270 */
[----:B--2---:R-:W-:Y:S05]  /*0070*/  BRA.U !UP0, `(.L_x_0) ;  /* 0x0000000108b47547 */ /* 0x004fea000b800000 */
[----:B------:R-:W0:Y:S01]  /*0080*/  S2UR UR6, SR_CgaCtaId ;  /* 0x00000000000679c3 */ /* 0x000e220000008800 */
[----:B------:R-:W-:Y:S01]  /*0090*/  UMOV UR5, 0x400 ;  /* 0x0000040000057882 */ /* 0x000fe20000000000 */
[----:B------:R-:W-:Y:S01]  /*00a0*/  UIADD3 UR4, UPT, UPT, UR7, 0xff, URZ ;  /* 0x000000ff07047890 */ /* 0x000fe2000fffe0ff */
[----:B------:R-:W-:-:S03]  /*00b0*/  CS2R R4, SRZ ;  /* 0x0000000000047805 */ /* 0x000fc6000001ff00 */
[----:B------:R-:W-:Y:S02]  /*00c0*/  USHF.R.U32.HI UR4, URZ, 0x8, UR4 ;  /* 0x00000008ff047899 */ /* 0x000fe40008011604 */
[----:B0-----:R-:W-:-:S06]  /*00d0*/  ULEA UR5, UR6, UR5, 0x18 ;  /* 0x0000000506057291 */ /* 0x001fcc000f8ec0ff */
[----:B---3--:R-:W-:-:S07]  /*00e0*/  LEA R0, R13, UR5, 0x2 ;  /* 0x000000050d007c11 */ /* 0x008fce000f8e10ff */
.L_x_5:
[----:B0-----:R-:W0:Y:S01]  /*00f0*/  LDCU UR7, c[0x0][0x398] ;  /* 0x00007300ff0777ac */ /* 0x001e220008000800 */
[----:B------:R-:W-:Y:S01]  /*0100*/  IMAD.SHL.U32 R6, R4, 0x100, RZ ;  /* 0x0000010004067824 */ /* 0x000fe200078e00ff */
[----:B------:R-:W-:Y:S01]  /*0110*/  BSSY.RECONVERGENT B0, `(.L_x_1) ;  /* 0x0000008000007945 */ /* 0x000fe20003800200 */
[----:B------:R-:W-:-:S03]  /*0120*/  IMAD.MOV.U32 R3, RZ, RZ, RZ ;  /* 0x000000ffff037224 */ /* 0x000fc600078e00ff */
[----:B------:R-:W-:-:S04]  /*0130*/  IADD3 R7, PT, PT, R6, R13, RZ ;  /* 0x0000000d06077210 */ /* 0x000fc80007ffe0ff */
[----:B0-----:R-:W-:-:S13]  /*0140*/  ISETP.GE.AND P0, PT, R7, UR7, PT ;  /* 0x0000000707007c0c */ /* 0x001fda000bf06270 */
[----:B------:R-:W-:Y:S05]  /*0150*/  @P0 BRA `(.L_x_2) ;  /* 0x00000000000c0947 */ /* 0x000fea0003800000 */
[----:B------:R-:W0:Y:S02]  /*0160*/  LDC.64 R2, c[0x0][0x388] ;  /* 0x0000e200ff027b82 */ /* 0x000e240000000a00 */
[----:B0-----:R-:W-:-:S06]  /*0170*/  IMAD.WIDE.U32 R2, R7, 0x4, R2 ;  /* 0x0000000407027825 */ /* 0x001fcc00078e0002 */
[----:B------:R0:W5:Y:S02]  /*0180*/  LDG.E R3, desc[UR10][R2.64] ;  /* 0x0000000a02037981 */ /* 0x000164000c1e1900 */
.L_x_2:
[----:B------:R-:W-:Y:S05]  /*0190*/  BSYNC.RECONVERGENT B0 ;  /* 0x0000000000007941 */ /* 0x000fea0003800200 */
.L_x_1:
[----:B------:R-:W-:Y:S01]  /*01a0*/  ISETP.GE.AND P1, PT, R6, UR7, PT ;  /* 0x0000000706007c0c */ /* 0x000fe2000bf26270 */
[----:B------:R-:W-:Y:S01]  /*01b0*/  VIADD R4, R4, 0x1 ;  /* 0x0000000104047836 */ /* 0x000fe20000000000 */
[----:B-----5:R2:W-:Y:S01]  /*01c0*/  STS [R0], R3 ;  /* 0x0000000300007388 */ /* 0x0205e20000000800 */
[----:B------:R-:W-:Y:S03]  /*01d0*/  BAR.SYNC.DEFER_BLOCKING 0x0 ;  /* 0x0000000000007b1d */ /* 0x000fe60000010000 */
[----:B------:R-:W-:-:S07]  /*01e0*/  ISETP.NE.AND P0, PT, R4, UR4, PT ;  /* 0x0000000404007c0c */ /* 0x000fce000bf05270 */
[----:B--2---:R-:W-:Y:S06]  /*01f0*/  @P1 BRA `(.L_x_3) ;  /* 0x00000000004c1947 */ /* 0x004fec0003800000 */
[----:B------:R-:W-:Y:S01]  /*0200*/  HFMA2 R8, -RZ, RZ, 0, 5.9604644775390625e-08 ;  /* 0x00000001ff087431 */ /* 0x000fe200000001ff */
[C---:B-1----:R-:W-:Y:S01]  /*0210*/  ISETP.GE.U32.AND P1, PT, R11.reuse, UR7, PT ;  /* 0x000000070b007c0c */ /* 0x042fe2000bf26070 */
[----:B------:R-:W-:Y:S01]  /*0220*/  IMAD R7, R11, UR7, R6 ;  /* 0x000000070b077c24 */ /* 0x000fe2000f8e0206 */
[----:B------:R-:W1:Y:S01]  /*0230*/  LDCU UR8, c[0x0][0x398] ;  /* 0x00007300ff0877ac */ /* 0x000e620008000800 */
[----:B------:R-:W-:-:S10]  /*0240*/  UMOV UR6, UR5 ;  /* 0x0000000500067c82 */ /* 0x000fd40008000000 */
.L_x_4:
[----:B0-----:R-:W0:Y:S01]  /*0250*/  @!P1 LDC.64 R2, c[0x0][0x380] ;  /* 0x0000e000ff029b82 */ /* 0x001e220000000a00 */
[----:B------:R-:W2:Y:S01]  /*0260*/  @!P1 LDS R9, [UR6] ;  /* 0x00000006ff099984 */ /* 0x000ea20008000800 */
[----:B0-----:R-:W-:-:S06]  /*0270*/  @!P1 IMAD.WIDE.U32 R2, R7, 0x4, R2 ;  /* 0x0000000407029825 */ /* 0x001fcc00078e0002 */
[----:B------:R-:W2:Y:S01]  /*0280*/  @!P1 LDG.E R2, desc[UR10][R2.64] ;  /* 0x0000000a02029981 */ /* 0x000ea2000c1e1900 */
[----:B------:R-:W-:Y:S01]  /*0290*/  VIADD R10, R8, 0xffffffff ;  /* 0xffffffff080a7836 */ /* 0x000fe20000000000 */
[----:B------:R-:W-:Y:S01]  /*02a0*/  IADD3 R6, PT, PT, R6, 0x1, RZ ;  /* 0x0000000106067810 */ /* 0x000fe20007ffe0ff */
[----:B-1----:R-:W-:Y:S01]  /*02b0*/  UMOV UR7, UR8 ;  /* 0x0000000800077c82 */ /* 0x002fe20008000000 */
[----:B------:R-:W-:Y:S01]  /*02c0*/  UIADD3 UR6, UPT, UPT, UR6, 0x4, URZ ;  /* 0x0000000406067890 */ /* 0x000fe2000fffe0ff */
[----:B------:R-:W-:Y:S01]  /*02d0*/  VIADD R8, R8, 0x1 ;  /* 0x0000000108087836 */ /* 0x000fe20000000000 */
[----:B------:R-:W-:Y:S02]  /*02e0*/  ISETP.LT.U32.AND P3, PT, R10, 0xff, PT ;  /* 0x000000ff0a00780c */ /* 0x000fe40003f61070 */
[----:B------:R-:W-:Y:S02]  /*02f0*/  ISETP.GE.AND P2, PT, R6, UR7, PT ;  /* 0x0000000706007c0c */ /* 0x000fe4000bf46270 */
[----:B------:R-:W-:Y:S01]  /*0300*/  IADD3 R7, PT, PT, R7, 0x1, RZ ;  /* 0x0000000107077810 */ /* 0x000fe20007ffe0ff */
[----:B--2---:R-:W-:-:S10]  /*0310*/  @!P1 FFMA R5, R2, R9, R5 ;  /* 0x0000000902059223 */ /* 0x004fd40000000005 */
[----:B------:R-:W-:Y:S05]  /*0320*/  @!P2 BRA P3, `(.L_x_4) ;  /* 0xfffffffc00c8a947 */ /* 0x000fea000183ffff */
.L_x_3:
[----:B------:R-:W-:Y:S06]  /*0330*/  BAR.SYNC.DEFER_BLOCKING 0x0 ;  /* 0x0000000000007b1d */ /* 0x000fec0000010000 */
[----:B------:R-:W-:Y:S05]  /*0340*/  @P0 BRA `(.L_x_5) ;  /* 0xfffffffc00680947 */ /* 0x000fea000383ffff */
.L_x_0:
[----:B-1----:R-:W-:-:S04]  /*0350*/  ISETP.GE.AND P0, PT, R11, UR7, PT ;  /* 0x000000070b007c0c */ /* 0x002fc8000bf06270 */
[----:B---3--:R-:W-:-:S13]  /*0360*/  ISETP.NE.OR P0, PT, R13, RZ, P0 ;  /* 0x000000ff0d00720c */ /* 0x008fda0000705670 */
[----:B------:R-:W-:Y:S05]  /*0370*/  @P0 EXIT ;  /* 0x000000000000094d */ /* 0x000fea0003800000 */
[----:B0-----:R-:W0:Y:S02]  /*0380*/  LDC.64 R2, c[0x0][0x390] ;  /* 0x0000e400ff027b82 */ /* 0x001e240000000a00 */
[----:B0-----:R-:W-:-:S05]  /*0390*/  IMAD.WIDE.U32 R2, R11, 0x4, R2 ;  /* 0x000000040b027825 */ /* 0x001fca00078e0002 */
[----:B------:R-:W-:Y:S01]  /*03a0*/  STG.E desc[UR10][R2.64], R5 ;  /* 0x0000000502007986 */ /* 0x000fe2000c10190a */
[----:B------:R-:W-:Y:S05]  /*03b0*/  EXIT ;  /* 0x000000000000794d */ /* 0x000fea0003800000 */
.L_x_6:
[----:B------:R-:W-:-:S00]  /*03c0*/  BRA `(.L_x_6) ;  /* 0xfffffffc00fc7947 */ /* 0x000fc0000383ffff */
[----:B------:R-:W-:-:S00]  /*03d0*/  NOP ;  /* 0x0000000000007918 */ /* 0x000fc00000000000 */
        /* <DEDUP_REMOVED lines=10> */
.L_x_11:


//--------------------- .text._Z18transposeSharedMemPfS_ii --------------------------
	.section	.text._Z18transposeSharedMemPfS_ii,"ax",@progbits
	.align	128
        .global         _Z18transposeSharedMemPfS_ii
        .type           _Z18transposeSharedMemPfS_ii,@function
        .size           _Z18transposeSharedMemPfS_ii,(.L_x_12 - _Z18transposeSharedMemPfS_ii)
        .other          _Z18transposeSharedMemPfS_ii,@"STO_CUDA_ENTRY STV_DEFAULT"
_Z18transposeSharedMemPfS_ii:
.text._Z18transposeSharedMemPfS_ii:
[----:B------:R-:W-:Y:S01]  /*0000*/  LDC R1, c[0x0][0x37c] ;  /* 0x0000df00ff017b82 */ /* 0x000fe20000000800 */
[----:B------:R-:W0:Y:S01]  /*0010*/  S2R R8, SR_TID.Y ;  /* 0x0000000000087919 */ /* 0x000e220000002200 */
[----:B------:R-:W1:Y:S01]  /*0020*/  LDCU.64 UR6, c[0x0][0x390] ;  /* 0x00007200ff0677ac */ /* 0x000e620008000a00 */
[----:B------:R-:W0:Y:S01]  /*0030*/  S2R R9, SR_CTAID.Y ;  /* 0x0000000000097919 */ /* 0x000e220000002600 */
[----:B------:R-:W2:Y:S01]  /*0040*/  LDCU.64 UR4, c[0x0][0x358] ;  /* 0x00006b00ff0477ac */ /* 0x000ea20008000a00 */
[----:B------:R-:W3:Y:S01]  /*0050*/  S2R R7, SR_CTAID.X ;  /* 0x0000000000077919 */ /* 0x000ee20000002500 */
[----:B------:R-:W3:Y:S01]  /*0060*/  S2R R6, SR_TID.X ;  /* 0x0000000000067919 */ /* 0x000ee20000002100 */
[----:B0-----:R-:W-:-:S05]  /*0070*/  IMAD R5, R9, 0x10, R8 ;  /* 0x0000001009057824 */ /* 0x001fca00078e0208 */
[----:B-1----:R-:W-:Y:S01]  /*0080*/  ISETP.GE.AND P0, PT, R5, UR7, PT ;  /* 0x0000000705007c0c */ /* 0x002fe2000bf06270 */
[----:B---3--:R-:W-:-:S05]  /*0090*/  IMAD R0, R7, 0x10, R6 ;  /* 0x0000001007007824 */ /* 0x008fca00078e0206 */
[----:B------:R-:W-:-:S13]  /*00a0*/  ISETP.GE.OR P0, PT, R0, UR6, P0 ;  /* 0x0000000600007c0c */ /* 0x000fda0008706670 */
[----:B------:R-:W0:Y:S01]  /*00b0*/  @!P0 LDC.64 R2, c[0x0][0x380] ;  /* 0x0000e000ff028b82 */ /* 0x000e220000000a00 */
[----:B------:R-:W-:-:S04]  /*00c0*/  @!P0 IMAD R5, R5, UR6, R0 ;  /* 0x0000000605058c24 */ /* 0x000fc8000f8e0200 */
[----:B0-----:R-:W-:-:S06]  /*00d0*/  @!P0 IMAD.WIDE R2, R5, 0x4, R2 ;  /* 0x0000000405028825 */ /* 0x001fcc00078e0202 */
[----:B--2---:R-:W2:Y:S01]  /*00e0*/  @!P0 LDG.E R2, desc[UR4][R2.64] ;  /* 0x0000000402028981 */ /* 0x004ea2000c1e1900 */
[----:B------:R-:W-:Y:S01]  /*00f0*/  @!P0 MOV R0, 0x400 ;  /* 0x0000040000008802 */ /* 0x000fe20000000f00 */
[----:B------:R-:W-:Y:S01]  /*0100*/  IMAD R7, R7, 0x10, R8 ;  /* 0x0000001007077824 */ /* 0x000fe200078e0208 */
[----:B------:R-:W-:Y:S01]  /*0110*/  LEA R4, R9, R6, 0x4 ;  /* 0x0000000609047211 */ /* 0x000fe200078e20ff */
[----:B------:R-:W0:Y:S03]  /*0120*/  @!P0 S2R R5, SR_CgaCtaId ;  /* 0x0000000000058919 */ /* 0x000e260000008800 */
[----:B------:R-:W-:-:S04]  /*0130*/  ISETP.GE.AND P1, PT, R4, UR7, PT ;  /* 0x0000000704007c0c */ /* 0x000fc8000bf26270 */
[----:B------:R-:W-:Y:S02]  /*0140*/  ISETP.GE.OR P1, PT, R7, UR6, P1 ;  /* 0x0000000607007c0c */ /* 0x000fe40008f26670 */
[----:B0-----:R-:W-:-:S05]  /*0150*/  @!P0 LEA R0, R5, R0, 0x18 ;  /* 0x0000000005008211 */ /* 0x001fca00078ec0ff */
[----:B------:R-:W-:-:S05]  /*0160*/  @!P0 IMAD R0, R8, 0x44, R0 ;  /* 0x0000004408008824 */ /* 0x000fca00078e0200 */
[----:B------:R-:W-:-:S05]  /*0170*/  @!P0 LEA R5, R6, R0, 0x2 ;  /* 0x0000000006058211 */ /* 0x000fca00078e10ff */
[----:B--2---:R0:W-:Y:S01]  /*0180*/  @!P0 STS [R5], R2 ;  /* 0x0000000205008388 */ /* 0x0041e20000000800 */
[----:B------:R-:W-:Y:S06]  /*0190*/  BAR.SYNC.DEFER_BLOCKING 0x0 ;  /* 0x0000000000007b1d */ /* 0x000fec0000010000 */
[----:B------:R-:W-:Y:S05]  /*01a0*/  @P1 EXIT ;  /* 0x000000000000194d */ /* 0x000fea0003800000 */
[----:B------:R-:W1:Y:S01]  /*01b0*/  S2R R3, SR_CgaCtaId ;  /* 0x0000000000037919 */ /* 0x000e620000008800 */
[----:B------:R-:W-:Y:S01]  /*01c0*/  MOV R0, 0x400 ;  /* 0x0000040000007802 */ /* 0x000fe20000000f00 */
[----:B------:R-:W-:-:S03]  /*01d0*/  IMAD R7, R7, UR7, R4 ;  /* 0x0000000707077c24 */ /* 0x000fc6000f8e0204 */
[----:B-1----:R-:W-:-:S05]  /*01e0*/  LEA R3, R3, R0, 0x18 ;  /* 0x0000000003037211 */ /* 0x002fca00078ec0ff */
[----:B------:R-:W-:Y:S02]  /*01f0*/  IMAD R0, R6, 0x44, R3 ;  /* 0x0000004406007824 */ /* 0x000fe400078e0203 */
[----:B0-----:R-:W0:Y:S02]  /*0200*/  LDC.64 R2, c[0x0][0x388] ;  /* 0x0000e200ff027b82 */ /* 0x001e240000000a00 */
[----:B------:R-:W-:-:S05]  /*0210*/  IMAD R0, R8, 0x4, R0 ;  /* 0x0000000408007824 */ /* 0x000fca00078e0200 */
[----:B------:R-:W1:Y:S01]  /*0220*/  LDS R5, [R0] ;  /* 0x0000000000057984 */ /* 0x000e620000000800 */
[----:B0-----:R-:W-:-:S05]  /*0230*/  IMAD.WIDE R2, R7, 0x4, R2 ;  /* 0x0000000407027825 */ /* 0x001fca00078e0202 */
[----:B-1----:R-:W-:Y:S01]  /*0240*/  STG.E desc[UR4][R2.64], R5 ;  /* 0x0000000502007986 */ /* 0x002fe2000c101904 */
[----:B------:R-:W-:Y:S05]  /*0250*/  EXIT ;  /* 0x000000000000794d */ /* 0x000fea0003800000 */
.L_x_7:
        /* <DEDUP_REMOVED lines=10> */
.L_x_12:


//--------------------- .text._Z14matrixMulTiledPfS_S_i --------------------------
	.section	.text._Z14matrixMulTiledPfS_S_i,"ax",@progbits
	.align	128
        .global         _Z14matrixMulTiledPfS_S_i
        .type           _Z14matrixMulTiledPfS_S_i,@function
        .size           _Z14matrixMulTiledPfS_S_i,(.L_x_13 - _Z14matrixMulTiledPfS_S_i)
        .other          _Z14matrixMulTiledPfS_S_i,@"STO_CUDA_ENTRY STV_DEFAULT"
_Z14matrixMulTiledPfS_S_i:
.text._Z14matrixMulTiledPfS_S_i:
[----:B------:R-:W-:Y:S01]  /*0000*/  LDC R1, c[0x0][0x37c] ;  /* 0x0000df00ff017b82 */ /* 0x000fe20000000800 */
[----:B------:R-:W0:Y:S01]  /*0010*/  LDCU UR4, c[0x0][0x398] ;  /* 0x00007300ff0477ac */ /* 0x000e220008000800 */
[----:B------:R-:W1:Y:S01]  /*0020*/  S2R R5, SR_CTAID.Y ;  /* 0x0000000000057919 */ /* 0x000e620000002600 */
[----:B------:R-:W-:Y:S01]  /*0030*/  HFMA2 R25, -RZ, RZ, 0, 0 ;  /* 0x00000000ff197431 */ /* 0x000fe200000001ff */
[----:B------:R-:W2:Y:S01]  /*0040*/  LDCU.64 UR8, c[0x0][0x358] ;  /* 0x00006b00ff0877ac */ /* 0x000ea20008000a00 */
[----:B------:R-:W1:Y:S01]  /*0050*/  S2R R2, SR_TID.Y ;  /* 0x0000000000027919 */ /* 0x000e620000002200 */
[----:B------:R-:W3:Y:S01]  /*0060*/  S2R R10, SR_CTAID.X ;  /* 0x00000000000a7919 */ /* 0x000ee20000002500 */
[----:B------:R-:W3:Y:S01]  /*0070*/  S2R R3, SR_TID.X ;  /* 0x0000000000037919 */ /* 0x000ee20000002100 */
[----:B0-----:R-:W-:-:S04]  /*0080*/  MOV R6, UR4 ;  /* 0x0000000400067c02 */ /* 0x001fc80008000f00 */
[----:B------:R-:W-:Y:S02]  /*0090*/  ISETP.GE.AND P0, PT, R6, 0x1, PT ;  /* 0x000000010600780c */ /* 0x000fe40003f06270 */
[----:B-1----:R-:W-:Y:S02]  /*00a0*/  LEA R5, R5, R2, 0x4 ;  /* 0x0000000205057211 */ /* 0x002fe400078e20ff */
[----:B---3--:R-:W-:-:S09]  /*00b0*/  LEA R4, R10, R3, 0x4 ;  /* 0x000000030a047211 */ /* 0x008fd200078e20ff */
[----:B--2---:R-:W-:Y:S05]  /*00c0*/  @!P0 BRA `(.L_x_8) ;  /* 0x0000000400348947 */ /* 0x004fea0003800000 */
[----:B------:R-:W0:Y:S01]  /*00d0*/  S2UR UR6, SR_CgaCtaId ;  /* 0x00000000000679c3 */ /* 0x000e220000008800 */
[----:B------:R-:W-:Y:S01]  /*00e0*/  UMOV UR4, 0x400 ;  /* 0x0000040000047882 */ /* 0x000fe20000000000 */
[----:B------:R-:W-:Y:S01]  /*00f0*/  IADD3 R8, PT, PT, R6, 0xf, RZ ;  /* 0x0000000f06087810 */ /* 0x000fe20007ffe0ff */
[----:B------:R-:W-:Y:S01]  /*0100*/  UIADD3 UR5, UPT, UPT, UR4, 0x400, URZ ;  /* 0x0000040004057890 */ /* 0x000fe2000fffe0ff */
[-CC-:B------:R-:W-:Y:S01]  /*0110*/  IMAD R7, R2, R6.reuse, R3.reuse ;  /* 0x0000000602077224 */ /* 0x180fe200078e0203 */
[----:B------:R-:W-:Y:S01]  /*0120*/  MOV R25, RZ ;  /* 0x000000ff00197202 */ /* 0x000fe20000000f00 */
[----:B------:R-:W-:Y:S01]  /*0130*/  IMAD R18, R5, R6, R3 ;  /* 0x0000000605127224 */ /* 0x000fe200078e0203 */
[----:B------:R-:W-:Y:S01]  /*0140*/  SHF.R.U32.HI R8, RZ, 0x4, R8 ;  /* 0x00000004ff087819 */ /* 0x000fe20000011608 */
[----:B------:R-:W1:Y:S01]  /*0150*/  LDC R0, c[0x0][0x398] ;  /* 0x0000e600ff007b82 */ /* 0x000e620000000800 */
[----:B------:R-:W-:Y:S02]  /*0160*/  IMAD R7, R10, 0x10, R7 ;  /* 0x000000100a077824 */ /* 0x000fe400078e0207 */
[----:B------:R-:W-:-:S05]  /*0170*/  IADD3 R19, PT, PT, -R8, RZ, RZ ;  /* 0x000000ff08137210 */ /* 0x000fca0007ffe1ff */
[----:B------:R-:W2:Y:S01]  /*0180*/  LDC.64 R22, c[0x0][0x380] ;  /* 0x0000e000ff167b82 */ /* 0x000ea20000000a00 */
[----:B0-----:R-:W-:Y:S02]  /*0190*/  ULEA UR5, UR6, UR5, 0x18 ;  /* 0x0000000506057291 */ /* 0x001fe4000f8ec0ff */
[----:B------:R-:W-:-:S04]  /*01a0*/  ULEA UR4, UR6, UR4, 0x18 ;  /* 0x0000000406047291 */ /* 0x000fc8000f8ec0ff */
[----:B------:R-:W-:Y:S02]  /*01b0*/  LEA R17, R3, UR5, 0x2 ;  /* 0x0000000503117c11 */ /* 0x000fe4000f8e10ff */
[----:B------:R-:W-:-:S03]  /*01c0*/  LEA R16, R2, UR4, 0x6 ;  /* 0x0000000402107c11 */ /* 0x000fc6000f8e30ff */
[----:B------:R-:W-:Y:S01]  /*01d0*/  IMAD R21, R2, 0x40, R17 ;  /* 0x0000004002157824 */ /* 0x000fe200078e0211 */
[----:B------:R-:W-:-:S07]  /*01e0*/  LEA R20, R3, R16, 0x2 ;  /* 0x0000001003147211 */ /* 0x000fce00078e10ff */
.L_x_9:
[----:B-1----:R-:W-:Y:S01]  /*01f0*/  MOV R6, R0 ;  /* 0x0000000000067202 */ /* 0x002fe20000000f00 */
[----:B------:R-:W-:Y:S01]  /*0200*/  HFMA2 R29, -RZ, RZ, 0, 0 ;  /* 0x00000000ff1d7431 */ /* 0x000fe200000001ff */
[----:B------:R-:W-:Y:S01]  /*0210*/  MOV R24, RZ ;  /* 0x000000ff00187202 */ /* 0x000fe20000000f00 */
[----:B--2---:R-:W-:Y:S01]  /*0220*/  IMAD.WIDE R8, R18, 0x4, R22 ;  /* 0x0000000412087825 */ /* 0x004fe200078e0216 */
[-C--:B------:R-:W-:Y:S02]  /*0230*/  ISETP.GE.U32.AND P0, PT, R4, R6.reuse, PT ;  /* 0x000000060400720c */ /* 0x080fe40003f06070 */
[-C--:B------:R-:W-:Y:S02]  /*0240*/  ISETP.GE.AND P1, PT, R3, R6.reuse, PT ;  /* 0x000000060300720c */ /* 0x080fe40003f26270 */
[-C--:B------:R-:W-:Y:S02]  /*0250*/  ISETP.GE.OR P0, PT, R2, R6.reuse, P0 ;  /* 0x000000060200720c */ /* 0x080fe40000706670 */
[----:B------:R-:W-:-:S11]  /*0260*/  ISETP.GE.U32.OR P1, PT, R5, R6, P1 ;  /* 0x000000060500720c */ /* 0x000fd60000f26470 */
[----:B------:R-:W0:Y:S02]  /*0270*/  @!P0 LDC.64 R10, c[0x0][0x388] ;  /* 0x0000e200ff0a8b82 */ /* 0x000e240000000a00 */
[----:B------:R-:W2:Y:S01]  /*0280*/  @!P1 LDG.E R29, desc[UR8][R8.64] ;  /* 0x00000008081d9981 */ /* 0x000ea2000c1e1900 */
[----:B0-----:R-:W-:-:S05]  /*0290*/  @!P0 IMAD.WIDE.U32 R10, R7, 0x4, R10 ;  /* 0x00000004070a8825 */ /* 0x001fca00078e000a */
[----:B------:R-:W3:Y:S01]  /*02a0*/  @!P0 LDG.E R24, desc[UR8][R10.64] ;  /* 0x000000080a188981 */ /* 0x000ee2000c1e1900 */
[----:B------:R-:W-:-:S05]  /*02b0*/  VIADD R19, R19, 0x1 ;  /* 0x0000000113137836 */ /* 0x000fca0000000000 */
[----:B------:R-:W-:Y:S02]  /*02c0*/  ISETP.NE.AND P0, PT, R19, RZ, PT ;  /* 0x000000ff1300720c */ /* 0x000fe40003f05270 */
[----:B------:R-:W-:Y:S02]  /*02d0*/  IADD3 R18, PT, PT, R18, 0x10, RZ ;  /* 0x0000001012127810 */ /* 0x000fe40007ffe0ff */
[----:B------:R-:W-:Y:S02]  /*02e0*/  IADD3 R3, PT, PT, R3, 0x10, RZ ;  /* 0x0000001003037810 */ /* 0x000fe40007ffe0ff */
[----:B------:R-:W-:Y:S02]  /*02f0*/  IADD3 R2, PT, PT, R2, 0x10, RZ ;  /* 0x0000001002027810 */ /* 0x000fe40007ffe0ff */
[----:B------:R-:W-:Y:S01]  /*0300*/  LEA R7, R6, R7, 0x4 ;  /* 0x0000000706077211 */ /* 0x000fe200078e20ff */
[----:B--2---:R-:W-:Y:S04]  /*0310*/  STS [R20], R29 ;  /* 0x0000001d14007388 */ /* 0x004fe80000000800 */
[----:B---3--:R-:W-:Y:S01]  /*0320*/  STS [R21], R24 ;  /* 0x0000001815007388 */ /* 0x008fe20000000800 */
[----:B------:R-:W-:Y:S06]  /*0330*/  BAR.SYNC.DEFER_BLOCKING 0x0 ;  /* 0x0000000000007b1d */ /* 0x000fec0000010000 */
[----:B------:R-:W-:Y:S04]  /*0340*/  LDS R26, [R17] ;  /* 0x00000000111a7984 */ /* 0x000fe80000000800 */
[----:B------:R-:W0:Y:S04]  /*0350*/  LDS.128 R12, [R16] ;  /* 0x00000000100c7984 */ /* 0x000e280000000c00 */
[----:B------:R-:W1:Y:S04]  /*0360*/  LDS R28, [R17+0x40] ;  /* 0x00004000111c7984 */ /* 0x000e680000000800 */
[----:B------:R-:W2:Y:S04]  /*0370*/  LDS R27, [R17+0x80] ;  /* 0x00008000111b7984 */ /* 0x000ea80000000800 */
[----:B------:R-:W-:Y:S04]  /*0380*/  LDS.128 R8, [R16+0x10] ;  /* 0x0000100010087984 */ /* 0x000fe80000000c00 */
[----:B------:R-:W-:Y:S01]  /*0390*/  LDS R24, [R17+0x140] ;  /* 0x0001400011187984 */ /* 0x000fe20000000800 */
[----:B0-----:R-:W-:-:S03]  /*03a0*/  FFMA R26, R12, R26, R25 ;  /* 0x0000001a0c1a7223 */ /* 0x001fc60000000019 */
[----:B------:R-:W0:Y:S01]  /*03b0*/  LDS R12, [R17+0xc0] ;  /* 0x0000c000110c7984 */ /* 0x000e220000000800 */
[----:B-1----:R-:W-:-:S03]  /*03c0*/  FFMA R26, R28, R13, R26 ;  /* 0x0000000d1c1a7223 */ /* 0x002fc6000000001a */
[----:B------:R-:W1:Y:S04]  /*03d0*/  LDS R13, [R17+0x100] ;  /* 0x00010000110d7984 */ /* 0x000e680000000800 */
[----:B------:R-:W3:Y:S01]  /*03e0*/  LDS R25, [R17+0x180] ;  /* 0x0001800011197984 */ /* 0x000ee20000000800 */
[----:B--2---:R-:W-:-:S04]  /*03f0*/  FFMA R27, R27, R14, R26 ;  /* 0x0000000e1b1b7223 */ /* 0x004fc8000000001a */
[----:B0-----:R-:W-:Y:S02]  /*0400*/  FFMA R15, R12, R15, R27 ;  /* 0x0000000f0c0f7223 */ /* 0x001fe4000000001b */
[----:B------:R-:W-:Y:S02]  /*0410*/  LDS R27, [R17+0x200] ;  /* 0x00020000111b7984 */ /* 0x000fe40000000800 */
[----:B-1----:R-:W-:Y:S02]  /*0420*/  FFMA R13, R8, R13, R15 ;  /* 0x0000000d080d7223 */ /* 0x002fe4000000000f */
[----:B------:R-:W0:Y:S02]  /*0430*/  LDS R8, [R17+0x1c0] ;  /* 0x0001c00011087984 */ /* 0x000e240000000800 */
[----:B------:R-:W-:Y:S02]  /*0440*/  FFMA R26, R24, R9, R13 ;  /* 0x00000009181a7223 */ /* 0x000fe4000000000d */
[----:B------:R-:W1:Y:S04]  /*0450*/  LDS.128 R12, [R16+0x20] ;  /* 0x00002000100c7984 */ /* 0x000e680000000c00 */
[----:B------:R-:W2:Y:S01]  /*0460*/  LDS R24, [R17+0x240] ;  /* 0x0002400011187984 */ /* 0x000ea20000000800 */
[----:B---3--:R-:W-:-:S03]  /*0470*/  FFMA R9, R25, R10, R26 ;  /* 0x0000000a19097223 */ /* 0x008fc6000000001a */
[----:B------:R-:W3:Y:S01]  /*0480*/  LDS R25, [R17+0x280] ;  /* 0x0002800011197984 */ /* 0x000ee20000000800 */
[----:B0-----:R-:W-:-:S04]  /*0490*/  FFMA R9, R8, R11, R9 ;  /* 0x0000000b08097223 */ /* 0x001fc80000000009 */
[----:B-1----:R-:W-:Y:S02]  /*04a0*/  FFMA R9, R12, R27, R9 ;  /* 0x0000001b0c097223 */ /* 0x002fe40000000009 */
[----:B------:R-:W0:Y:S02]  /*04b0*/  LDS R12, [R17+0x2c0] ;  /* 0x0002c000110c7984 */ /* 0x000e240000000800 */
[----:B--2---:R-:W-:Y:S02]  /*04c0*/  FFMA R24, R24, R13, R9 ;  /* 0x0000000d18187223 */ /* 0x004fe40000000009 */
[----:B------:R-:W-:Y:S04]  /*04d0*/  LDS R13, [R17+0x300] ;  /* 0x00030000110d7984 */ /* 0x000fe80000000800 */
[----:B------:R-:W1:Y:S01]  /*04e0*/  LDS.128 R8, [R16+0x30] ;  /* 0x0000300010087984 */ /* 0x000e620000000c00 */
[----:B---3--:R-:W-:-:S03]  /*04f0*/  FFMA R25, R25, R14, R24 ;  /* 0x0000000e19197223 */ /* 0x008fc60000000018 */
[----:B------:R-:W2:Y:S04]  /*0500*/  LDS R27, [R17+0x340] ;  /* 0x00034000111b7984 */ /* 0x000ea80000000800 */
[----:B------:R-:W3:Y:S04]  /*0510*/  LDS R24, [R17+0x380] ;  /* 0x0003800011187984 */ /* 0x000ee80000000800 */
[----:B------:R-:W4:Y:S01]  /*0520*/  LDS R14, [R17+0x3c0] ;  /* 0x0003c000110e7984 */ /* 0x000f220000000800 */
[----:B0-----:R-:W-:-:S04]  /*0530*/  FFMA R15, R12, R15, R25 ;  /* 0x0000000f0c0f7223 */ /* 0x001fc80000000019 */
[----:B-1----:R-:W-:-:S04]  /*0540*/  FFMA R8, R8, R13, R15 ;  /* 0x0000000d08087223 */ /* 0x002fc8000000000f */
[----:B--2---:R-:W-:-:S04]  /*0550*/  FFMA R9, R27, R9, R8 ;  /* 0x000000091b097223 */ /* 0x004fc80000000008 */
[----:B---3--:R-:W-:-:S04]  /*0560*/  FFMA R9, R24, R10, R9 ;  /* 0x0000000a18097223 */ /* 0x008fc80000000009 */
[----:B----4-:R-:W-:Y:S01]  /*0570*/  FFMA R25, R14, R11, R9 ;  /* 0x0000000b0e197223 */ /* 0x010fe20000000009 */
[----:B------:R-:W-:Y:S06]  /*0580*/  BAR.SYNC.DEFER_BLOCKING 0x0 ;  /* 0x0000000000007b1d */ /* 0x000fec0000010000 */
[----:B------:R-:W-:Y:S05]  /*0590*/  @P0 BRA `(.L_x_9) ;  /* 0xfffffffc00140947 */ /* 0x000fea000383ffff */
.L_x_8:
[----:B------:R-:W-:-:S04]  /*05a0*/  VIMNMX R3, PT, PT, R5, R4, !PT ;  /* 0x0000000405037248 */ /* 0x000fc80007fe0100 */
[----:B------:R-:W-:-:S13]  /*05b0*/  ISETP.GE.AND P0, PT, R3, R6, PT ;  /* 0x000000060300720c */ /* 0x000fda0003f06270 */
[----:B------:R-:W-:Y:S05]  /*05c0*/  @P0 EXIT ;  /* 0x000000000000094d */ /* 0x000fea0003800000 */
[----:B------:R-:W0:Y:S01]  /*05d0*/  LDC.64 R2, c[0x0][0x390] ;  /* 0x0000e400ff027b82 */ /* 0x000e220000000a00 */
[----:B------:R-:W-:-:S04]  /*05e0*/  IMAD R5, R5, R6, R4 ;  /* 0x0000000605057224 */ /* 0x000fc800078e0204 */
[----:B0-----:R-:W-:-:S05]  /*05f0*/  IMAD.WIDE.U32 R2, R5, 0x4, R2 ;  /* 0x0000000405027825 */ /* 0x001fca00078e0002 */
[----:B------:R-:W-:Y:S01]  /*0600*/  STG.E desc[UR8][R2.64], R25 ;  /* 0x0000001902007986 */ /* 0x000fe2000c101908 */
[----:B------:R-:W-:Y:S05]  /*0610*/  EXIT ;  /* 0x000000000000794d */ /* 0x000fea0003800000 */
.L_x_10:
        /* <DEDUP_REMOVED lines=14> */
.L_x_13:


//--------------------- .nv.shared._Z15matrixVectorMulPfS_S_i --------------------------
	.section	.nv.shared._Z15matrixVectorMulPfS_S_i,"aw",@nobits
	.sectionflags	@""
	.align	4
.nv.shared._Z15matrixVectorMulPfS_S_i:
	.zero		2048


//--------------------- .nv.shared.reserved.0     --------------------------
	.section	.nv.shared.reserved.0,"aw",@nobits
	.weak		__nv_reservedSMEM_offset_0_alias
	.size		__nv_reservedSMEM_offset_0_alias, 0, 64
	.other		__nv_reservedSMEM_offset_0_alias,@"STO_CUDA_RESERVED_SHARED STV_DEFAULT"
__nv_reservedSMEM_offset_0_alias:
	.zero		0
	.zero		64


//--------------------- .nv.shared._Z18transposeSharedMemPfS_ii --------------------------
	.section	.nv.shared._Z18transposeSharedMemPfS_ii,"aw",@nobits
	.sectionflags	@""
	.align	4
.nv.shared._Z18transposeSharedMemPfS_ii:
	.zero		2112


//--------------------- .nv.shared._Z14matrixMulTiledPfS_S_i --------------------------
	.section	.nv.shared._Z14matrixMulTiledPfS_S_i,"aw",@nobits
	.sectionflags	@""
	.align	4
.nv.shared._Z14matrixMulTiledPfS_S_i:
	.zero		3072


//--------------------- .nv.constant0._Z15matrixVectorMulPfS_S_i --------------------------
	.section	.nv.constant0._Z15matrixVectorMulPfS_S_i,"a",@progbits
	.sectionflags	@""
	.align	4
.nv.constant0._Z15matrixVectorMulPfS_S_i:
	.zero		924


//--------------------- .nv.constant0._Z18transposeSharedMemPfS_ii --------------------------
	.section	.nv.constant0._Z18transposeSharedMemPfS_ii,"a",@progbits
	.sectionflags	@""
	.align	4
.nv.constant0._Z18transposeSharedMemPfS_ii:
	.zero		920


//--------------------- .nv.constant0._Z14matrixMulTiledPfS_S_i --------------------------
	.section	.nv.constant0._Z14matrixMulTiledPfS_S_i,"a",@progbits
	.sectionflags	@""
	.align	4
.nv.constant0._Z14matrixMulTiledPfS_S_i:
	.zero		924


//--------------------- SYMBOLS --------------------------

	.type		.nv.reservedSmem.offset0,@object
	.size		.nv.reservedSmem.offset0,0x4
	.type		.nv.reservedSmem.cap,@object
	.size		.nv.reservedSmem.cap,0x4
